	.headerflags	@"EF_CUDA_TEXMODE_UNIFIED EF_CUDA_64BIT_ADDRESS EF_CUDA_ACCELERATORS EF_CUDA_SM90 EF_CUDA_VIRTUAL_SM(EF_CUDA_SM90)"
	.elftype	@"ET_EXEC"


//--------------------- .nv.info                  --------------------------
	.section	.nv.info,"",@"SHT_CUDA_INFO"
	.align	4


	//----- nvinfo : EIATTR_REGCOUNT
	.align		4
        /*0000*/ 	.byte	0x04, 0x2f
        /*0002*/ 	.short	(.L_1 - .L_0)
	.align		4
.L_0:
        /*0004*/ 	.word	index@(triton_poi_fused_add_0)
        /*0008*/ 	.word	0x00000010


	//----- nvinfo : EIATTR_MIN_STACK_SIZE
	.align		4
.L_1:
        /*000c*/ 	.byte	0x04, 0x12
        /*000e*/ 	.short	(.L_3 - .L_2)
	.align		4
.L_2:
        /*0010*/ 	.word	index@(triton_poi_fused_add_0)
        /*0014*/ 	.word	0x00000000


	//----- nvinfo : EIATTR_FRAME_SIZE
	.align		4
.L_3:
        /*0018*/ 	.byte	0x04, 0x11
        /*001a*/ 	.short	(.L_5 - .L_4)
	.align		4
.L_4:
        /*001c*/ 	.word	index@(triton_poi_fused_add_0)
        /*0020*/ 	.word	0x00000000


	//----- nvinfo : EIATTR_MIN_STACK_SIZE
	.align		4
.L_5:
        /*0024*/ 	.byte	0x04, 0x12
        /*0026*/ 	.short	(.L_7 - .L_6)
	.align		4
.L_6:
        /*0028*/ 	.word	index@(triton_poi_fused_add_0)
        /*002c*/ 	.word	0x00000000
.L_7:


//--------------------- .nv.info.triton_poi_fused_add_0 --------------------------
	.section	.nv.info.triton_poi_fused_add_0,"",@"SHT_CUDA_INFO"
	.sectionflags	@""
	.align	4


	//----- nvinfo : EIATTR_CUDA_API_VERSION
	.align		4
        /*0000*/ 	.byte	0x04, 0x37
        /*0002*/ 	.short	(.L_9 - .L_8)
.L_8:
        /*0004*/ 	.word	0x0000007c


	//----- nvinfo : EIATTR_KPARAM_INFO
	.align		4
.L_9:
        /*0008*/ 	.byte	0x04, 0x17
        /*000a*/ 	.short	(.L_11 - .L_10)
.L_10:
        /*000c*/ 	.word	0x00000000
        /*0010*/ 	.short	0x0002
        /*0012*/ 	.short	0x0010
        /*0014*/ 	.byte	0x00, 0xf0, 0x11, 0x00


	//----- nvinfo : EIATTR_KPARAM_INFO
	.align		4
.L_11:
        /*0018*/ 	.byte	0x04, 0x17
        /*001a*/ 	.short	(.L_13 - .L_12)
.L_12:
        /*001c*/ 	.word	0x00000000
        /*0020*/ 	.short	0x0001
        /*0022*/ 	.short	0x0008
        /*0024*/ 	.byte	0x00, 0xf4, 0x21, 0x00


	//----- nvinfo : EIATTR_KPARAM_INFO
	.align		4
.L_13:
        /*0028*/ 	.byte	0x04, 0x17
        /*002a*/ 	.short	(.L_15 - .L_14)
.L_14:
        /*002c*/ 	.word	0x00000000
        /*0030*/ 	.short	0x0000
        /*0032*/ 	.short	0x0000
        /*0034*/ 	.byte	0x00, 0xf4, 0x21, 0x00


	//----- nvinfo : EIATTR_SPARSE_MMA_MASK
	.align		4
.L_15:
        /*0038*/ 	.byte	0x03, 0x50
        /*003a*/ 	.short	0x0000


	//----- nvinfo : EIATTR_MAXREG_COUNT
	.align		4
        /*003c*/ 	.byte	0x03, 0x1b
        /*003e*/ 	.short	0x00ff


	//----- nvinfo : EIATTR_EXIT_INSTR_OFFSETS
	.align		4
        /*0040*/ 	.byte	0x04, 0x1c
        /*0042*/ 	.short	(.L_17 - .L_16)


	//   ....[0]....
.L_16:
        /*0044*/ 	.word	0x00000180


	//   ....[1]....
        /*0048*/ 	.word	0x000001a0


	//----- nvinfo : EIATTR_REQNTID
	.align		4
.L_17:
        /*004c*/ 	.byte	0x04, 0x10
        /*004e*/ 	.short	(.L_19 - .L_18)
.L_18:
        /*0050*/ 	.word	0x00000020
        /*0054*/ 	.word	0x00000001
        /*0058*/ 	.word	0x00000001


	//----- nvinfo : EIATTR_CBANK_PARAM_SIZE
	.align		4
.L_19:
        /*005c*/ 	.byte	0x03, 0x19
        /*005e*/ 	.short	0x0014


	//----- nvinfo : EIATTR_PARAM_CBANK
	.align		4
        /*0060*/ 	.byte	0x04, 0x0a
        /*0062*/ 	.short	(.L_21 - .L_20)
	.align		4
.L_20:
        /*0064*/ 	.word	index@(.nv.constant0.triton_poi_fused_add_0)
        /*0068*/ 	.short	0x0210
        /*006a*/ 	.short	0x0014


	//----- nvinfo : EIATTR_SW_WAR
	.align		4
.L_21:
        /*006c*/ 	.byte	0x04, 0x36
        /*006e*/ 	.short	(.L_23 - .L_22)
.L_22:
        /*0070*/ 	.word	0x00000008
.L_23:


//--------------------- .nv.callgraph             --------------------------
	.section	.nv.callgraph,"",@"SHT_CUDA_CALLGRAPH"
	.align	4
	.sectionentsize	8
	.align		4
        /*0000*/ 	.word	0x00000000
	.align		4
        /*0004*/ 	.word	0xffffffff
	.align		4
        /*0008*/ 	.word	0x00000000
	.align		4
        /*000c*/ 	.word	0xfffffffe
	.align		4
        /*0010*/ 	.word	0x00000000
	.align		4
        /*0014*/ 	.word	0xfffffffd
	.align		4
        /*0018*/ 	.word	0x00000000
	.align		4
        /*001c*/ 	.word	0xfffffffc


//--------------------- .text.triton_poi_fused_add_0 --------------------------
	.section	.text.triton_poi_fused_add_0,"ax",@progbits
	.align	128
        .global         triton_poi_fused_add_0
        .type           triton_poi_fused_add_0,@function
        .size           triton_poi_fused_add_0,(.L_x_1 - triton_poi_fused_add_0)
        .other          triton_poi_fused_add_0,@"STO_CUDA_ENTRY STV_DEFAULT"
triton_poi_fused_add_0:
.text.triton_poi_fused_add_0:
[----:B------:R-:W0:Y:S02]  /*0000*/  LDC R1, c[0x0][0x28] ;  /* 0x00000a00ff017b82 */ /* 0x000e240000000800 */
[----:B------:R-:W1:Y:S01]  /*0010*/  S2R R0, SR_TID.X ;  /* 0x0000000000007919 */ /* 0x000e620000002100 */
[----:B------:R-:W2:Y:S01]  /*0020*/  LDC.64 R2, c[0x0][0x210] ;  /* 0x00008400ff027b82 */ /* 0x000ea20000000a00 */
[----:B------:R-:W-:Y:S02]  /*0030*/  CS2R R10, SRZ ;  /* 0x00000000000a7805 */ /* 0x000fe4000001ff00 */
[----:B------:R-:W-:Y:S01]  /*0040*/  CS2R R12, SRZ ;  /* 0x00000000000c7805 */ /* 0x000fe2000001ff00 */
[----:B------:R-:W3:Y:S01]  /*0050*/  S2R R9, SR_CTAID.X ;  /* 0x0000000000097919 */ /* 0x000ee20000002500 */
[----:B------:R-:W-:-:S03]  /*0060*/  ULDC.64 UR4, c[0x0][0x208] ;  /* 0x0000820000047ab9 */ /* 0x000fc60000000a00 */
[----:B------:R-:W4:Y:S01]  /*0070*/  LDC.64 R6, c[0x0][0x218] ;  /* 0x00008600ff067b82 */ /* 0x000f220000000a00 */
[----:B-1----:R-:W-:Y:S01]  /*0080*/  IMAD.SHL.U32 R0, R0, 0x2, RZ ;  /* 0x0000000200007824 */ /* 0x002fe200078e00ff */
[----:B---3--:R-:W-:-:S04]  /*0090*/  SHF.R.S32.HI R4, RZ, 0x19, R9 ;  /* 0x00000019ff047819 */ /* 0x008fc80000011409 */
[----:B------:R-:W-:Y:S02]  /*00a0*/  LOP3.LUT R0, R0, 0x3e, RZ, 0xc0, !PT ;  /* 0x0000003e00007812 */ /* 0x000fe400078ec0ff */
[----:B------:R-:W-:-:S03]  /*00b0*/  SGXT R4, R4, 0x1 ;  /* 0x000000010404781a */ /* 0x000fc60000000200 */
[----:B------:R-:W-:-:S05]  /*00c0*/  IMAD R9, R9, 0x40, R0 ;  /* 0x0000004009097824 */ /* 0x000fca00078e0200 */
[----:B------:R-:W-:Y:S02]  /*00d0*/  LEA.HI R4, R4, R9, RZ, 0x4 ;  /* 0x0000000904047211 */ /* 0x000fe400078f20ff */
[----:B------:R-:W-:Y:S02]  /*00e0*/  ISETP.GE.AND P0, PT, R9, 0x40, PT ;  /* 0x000000400900780c */ /* 0x000fe40003f06270 */
[----:B------:R-:W-:-:S05]  /*00f0*/  LOP3.LUT R4, R4, 0xfffffff0, RZ, 0xc0, !PT ;  /* 0xfffffff004047812 */ /* 0x000fca00078ec0ff */
[----:B------:R-:W-:-:S04]  /*0100*/  IMAD.IADD R5, R9, 0x1, -R4 ;  /* 0x0000000109057824 */ /* 0x000fc800078e0a04 */
[----:B--2---:R-:W-:-:S04]  /*0110*/  IMAD.WIDE R4, R5, 0x4, R2 ;  /* 0x0000000405047825 */ /* 0x004fc800078e0202 */
[C---:B------:R-:W-:Y:S01]  /*0120*/  IMAD.WIDE R2, R9.reuse, 0x4, R2 ;  /* 0x0000000409027825 */ /* 0x040fe200078e0202 */
[----:B------:R-:W2:Y:S04]  /*0130*/  @!P0 LDG.E.EL.64 R12, desc[UR4][R4.64+0x100] ;  /* 0x00010004040c8981 */ /* 0x000ea8000c2e1b00 */
[----:B------:R-:W2:Y:S01]  /*0140*/  @!P0 LDG.E.64 R10, desc[UR4][R2.64] ;  /* 0x00000004020a8981 */ /* 0x000ea2000c1e1b00 */
[----:B----4-:R-:W-:-:S04]  /*0150*/  IMAD.WIDE R6, R9, 0x4, R6 ;  /* 0x0000000409067825 */ /* 0x010fc800078e0206 */
[----:B--2---:R-:W-:Y:S01]  /*0160*/  FADD R10, R12, R10 ;  /* 0x0000000a0c0a7221 */ /* 0x004fe20000000000 */
[----:B------:R-:W-:Y:S01]  /*0170*/  FADD R11, R13, R11 ;  /* 0x0000000b0d0b7221 */ /* 0x000fe20000000000 */
[----:B------:R-:W-:Y:S06]  /*0180*/  @P0 EXIT ;  /* 0x000000000000094d */ /* 0x000fec0003800000 */
[----:B------:R-:W-:Y:S01]  /*0190*/  STG.E.64 desc[UR4][R6.64], R10 ;  /* 0x0000000a06007986 */ /* 0x000fe2000c101b04 */
[----:B------:R-:W-:Y:S05]  /*01a0*/  EXIT ;  /* 0x000000000000794d */ /* 0x000fea0003800000 */
.L_x_0:
[----:B------:R-:W-:-:S00]  /*01b0*/  BRA `(.L_x_0) ;  /* 0xfffffffc00fc7947 */ /* 0x000fc0000383ffff */
[----:B------:R-:W-:-:S00]  /*01c0*/  NOP ;  /* 0x0000000000007918 */ /* 0x000fc00000000000 */
        /* <DEDUP_REMOVED lines=11> */
.L_x_1:


//--------------------- .nv.constant0.triton_poi_fused_add_0 --------------------------
	.section	.nv.constant0.triton_poi_fused_add_0,"a",@progbits
	.sectionflags	@""
	.align	4
.nv.constant0.triton_poi_fused_add_0:
	.zero		548
